//
// Generated by NVIDIA NVVM Compiler
//
// Compiler Build ID: CL-36424714
// Cuda compilation tools, release 13.0, V13.0.88
// Based on NVVM 20.0.0
//

.version 9.0
.target sm_100
.address_size 64

	// .globl	_Z8is_primebi

.visible .entry _Z8is_primebi(
	.param .u8 _Z8is_primebi_param_0,
	.param .u32 _Z8is_primebi_param_1
)
{


	bar.sync 	0;
	ret;

}


// ===== COMPILED SASS (sm_100) =====

	.target	sm_100

	.elftype	@"ET_EXEC"


//--------------------- .note.nv.tkinfo           --------------------------
	.section	.note.nv.tkinfo,"",@"SHT_NOTE"
	.sectionflags	@"SHF_NOTE_NV_TKINFO"
	.tkinfo
        /*0018*/ 	.word	0x00000002
        /*0030*/ 	.string	""
        /*0030*/ 	.string	"ptxas"
        /*0030*/ 	.string	"Cuda compilation tools, release 13.0, V13.0.88"
        /*0030*/ 	.string	"Build cuda_13.0.r13.0/compiler.36424714_0"
        /*0030*/ 	.string	"-arch sm_100 -m 64 "



//--------------------- .note.nv.cuinfo           --------------------------
	.section	.note.nv.cuinfo,"",@"SHT_NOTE"
	.sectionflags	@"SHF_NOTE_NV_CUINFO"
        /*0018*/ 	.short	0x0002
        /*001a*/ 	.short	0x0064
        /*001c*/ 	.short	0x0082
	.zero		2


//--------------------- .nv.info                  --------------------------
	.section	.nv.info,"",@"SHT_CUDA_INFO"
	.align	4


	//----- nvinfo : EIATTR_REGCOUNT
	.align		4
        /*0000*/ 	.byte	0x04, 0x2f
        /*0002*/ 	.short	(.L_1 - .L_0)
	.align		4
.L_0:
        /*0004*/ 	.word	index@(_Z8is_primebi)
        /*0008*/ 	.word	0x00000004


	//----- nvinfo : EIATTR_FRAME_SIZE
	.align		4
.L_1:
        /*000c*/ 	.byte	0x04, 0x11
        /*000e*/ 	.short	(.L_3 - .L_2)
	.align		4
.L_2:
        /*0010*/ 	.word	index@(_Z8is_primebi)
        /*0014*/ 	.word	0x00000000


	//----- nvinfo : EIATTR_MIN_STACK_SIZE
	.align		4
.L_3:
        /*0018*/ 	.byte	0x04, 0x12
        /*001a*/ 	.short	(.L_5 - .L_4)
	.align		4
.L_4:
        /*001c*/ 	.word	index@(_Z8is_primebi)
        /*0020*/ 	.word	0x00000000
.L_5:


//--------------------- .nv.compat                --------------------------
	.section	.nv.compat,"",@"SHT_CUDA_COMPAT_INFO"
	.align	4
        /*0000*/ 	.byte	0x02, 0x09, 0x00, 0x00, 0x02, 0x02, 0x01, 0x00, 0x02, 0x05, 0x05, 0x00, 0x03, 0x07, 0x01, 0x01
        /*0010*/ 	.byte	0x02, 0x03, 0x00, 0x00, 0x02, 0x06, 0x01, 0x00, 0x04, 0x0b, 0x08, 0x00, 0x09, 0x00, 0x00, 0x00
        /*0020*/ 	.byte	0x00, 0x00, 0x00, 0x00


//--------------------- .nv.info._Z8is_primebi    --------------------------
	.section	.nv.info._Z8is_primebi,"",@"SHT_CUDA_INFO"
	.sectionflags	@""
	.align	4


	//----- nvinfo : EIATTR_CUDA_API_VERSION
	.align		4
        /*0000*/ 	.byte	0x04, 0x37
        /*0002*/ 	.short	(.L_7 - .L_6)
.L_6:
        /*0004*/ 	.word	0x00000082


	//----- nvinfo : EIATTR_KPARAM_INFO
	.align		4
.L_7:
        /*0008*/ 	.byte	0x04, 0x17
        /*000a*/ 	.short	(.L_9 - .L_8)
.L_8:
        /*000c*/ 	.word	0x00000000
        /*0010*/ 	.short	0x0001
        /*0012*/ 	.short	0x0004
        /*0014*/ 	.byte	0x00, 0xf0, 0x11, 0x00


	//----- nvinfo : EIATTR_KPARAM_INFO
	.align		4
.L_9:
        /*0018*/ 	.byte	0x04, 0x17
        /*001a*/ 	.short	(.L_11 - .L_10)
.L_10:
        /*001c*/ 	.word	0x00000000
        /*0020*/ 	.short	0x0000
        /*0022*/ 	.short	0x0000
        /*0024*/ 	.byte	0x00, 0xf0, 0x05, 0x00


	//----- nvinfo : EIATTR_SPARSE_MMA_MASK
	.align		4
.L_11:
        /*0028*/ 	.byte	0x03, 0x50
        /*002a*/ 	.short	0x0000


	//----- nvinfo : EIATTR_MAXREG_COUNT
	.align		4
        /*002c*/ 	.byte	0x03, 0x1b
        /*002e*/ 	.short	0x00ff


	//----- nvinfo : EIATTR_NUM_BARRIERS
	.align		4
        /*0030*/ 	.byte	0x02, 0x4c
        /*0032*/ 	.byte	0x01
	.zero		1


	//----- nvinfo : EIATTR_MERCURY_ISA_VERSION
	.align		4
        /*0034*/ 	.byte	0x03, 0x5f
        /*0036*/ 	.short	0x0101


	//----- nvinfo : EIATTR_VRC_CTA_INIT_COUNT
	.align		4
        /*0038*/ 	.byte	0x02, 0x4a
	.zero		1
	.zero		1


	//----- nvinfo : EIATTR_EXIT_INSTR_OFFSETS
	.align		4
        /*003c*/ 	.byte	0x04, 0x1c
        /*003e*/ 	.short	(.L_13 - .L_12)


	//   ....[0]....
.L_12:
        /*0040*/ 	.word	0x00000020


	//----- nvinfo : EIATTR_CBANK_PARAM_SIZE
	.align		4
.L_13:
        /*0044*/ 	.byte	0x03, 0x19
        /*0046*/ 	.short	0x0008


	//----- nvinfo : EIATTR_PARAM_CBANK
	.align		4
        /*0048*/ 	.byte	0x04, 0x0a
        /*004a*/ 	.short	(.L_15 - .L_14)
	.align		4
.L_14:
        /*004c*/ 	.word	index@(.nv.constant0._Z8is_primebi)
        /*0050*/ 	.short	0x0380
        /*0052*/ 	.short	0x0008


	//----- nvinfo : EIATTR_SW_WAR
	.align		4
.L_15:
        /*0054*/ 	.byte	0x04, 0x36
        /*0056*/ 	.short	(.L_17 - .L_16)
.L_16:
        /*0058*/ 	.word	0x00000008
.L_17:


//--------------------- .nv.callgraph             --------------------------
	.section	.nv.callgraph,"",@"SHT_CUDA_CALLGRAPH"
	.align	4
	.sectionentsize	8
	.align		4
        /*0000*/ 	.word	0x00000000
	.align		4
        /*0004*/ 	.word	0xffffffff
	.align		4
        /*0008*/ 	.word	0x00000000
	.align		4
        /*000c*/ 	.word	0xfffffffe
	.align		4
        /*0010*/ 	.word	0x00000000
	.align		4
        /*0014*/ 	.word	0xfffffffd
	.align		4
        /*0018*/ 	.word	0x00000000
	.align		4
        /*001c*/ 	.word	0xfffffffc


//--------------------- .text._Z8is_primebi       --------------------------
	.section	.text._Z8is_primebi,"ax",@progbits
	.align	128
        .global         _Z8is_primebi
        .type           _Z8is_primebi,@function
        .size           _Z8is_primebi,(.L_x_1 - _Z8is_primebi)
        .other          _Z8is_primebi,@"STO_CUDA_ENTRY STV_DEFAULT"
_Z8is_primebi:
.text._Z8is_primebi:
[----:B------:R-:W-:Y:S08]  /*0000*/  LDC R1, c[0x0][0x37c] ;  /* 0x0000df00ff017b82 */ /* 0x000ff00000000800 */
[----:B------:R-:W-:Y:S06]  /*0010*/  BAR.SYNC.DEFER_BLOCKING 0x0 ;  /* 0x0000000000007b1d */ /* 0x000fec0000010000 */
[----:B------:R-:W-:Y:S05]  /*0020*/  EXIT ;  /* 0x000000000000794d */ /* 0x000fea0003800000 */
.L_x_0:
[----:B------:R-:W-:-:S00]  /*0030*/  BRA `(.L_x_0) ;  /* 0xfffffffc00fc7947 */ /* 0x000fc0000383ffff */
[----:B------:R-:W-:-:S00]  /*0040*/  NOP ;  /* 0x0000000000007918 */ /* 0x000fc00000000000 */
        /* <DEDUP_REMOVED lines=11> */
.L_x_1:


//--------------------- .nv.shared.reserved.0     --------------------------
	.section	.nv.shared.reserved.0,"aw",@nobits
	.weak		__nv_reservedSMEM_offset_0_alias
	.size		__nv_reservedSMEM_offset_0_alias, 0, 64
	.other		__nv_reservedSMEM_offset_0_alias,@"STO_CUDA_RESERVED_SHARED STV_DEFAULT"
__nv_reservedSMEM_offset_0_alias:
	.zero		0
	.zero		64


//--------------------- .nv.constant0._Z8is_primebi --------------------------
	.section	.nv.constant0._Z8is_primebi,"a",@progbits
	.sectionflags	@""
	.align	4
.nv.constant0._Z8is_primebi:
	.zero		904


//--------------------- SYMBOLS --------------------------

	.type		.nv.reservedSmem.offset0,@object
	.size		.nv.reservedSmem.offset0,0x4
